	.headerflags	@"EF_CUDA_TEXMODE_UNIFIED EF_CUDA_64BIT_ADDRESS EF_CUDA_ACCELERATORS EF_CUDA_SM90 EF_CUDA_VIRTUAL_SM(EF_CUDA_SM90)"
	.elftype	@"ET_EXEC"


//--------------------- .nv.info                  --------------------------
	.section	.nv.info,"",@"SHT_CUDA_INFO"
	.align	4


	//----- nvinfo : EIATTR_REGCOUNT
	.align		4
        /*0000*/ 	.byte	0x04, 0x2f
        /*0002*/ 	.short	(.L_1 - .L_0)
	.align		4
.L_0:
        /*0004*/ 	.word	index@(triton_per_fused_hardswish_mean_32)
        /*0008*/ 	.word	0x0000000d


	//----- nvinfo : EIATTR_MIN_STACK_SIZE
	.align		4
.L_1:
        /*000c*/ 	.byte	0x04, 0x12
        /*000e*/ 	.short	(.L_3 - .L_2)
	.align		4
.L_2:
        /*0010*/ 	.word	index@(triton_per_fused_hardswish_mean_32)
        /*0014*/ 	.word	0x00000000


	//----- nvinfo : EIATTR_FRAME_SIZE
	.align		4
.L_3:
        /*0018*/ 	.byte	0x04, 0x11
        /*001a*/ 	.short	(.L_5 - .L_4)
	.align		4
.L_4:
        /*001c*/ 	.word	index@(triton_per_fused_hardswish_mean_32)
        /*0020*/ 	.word	0x00000000


	//----- nvinfo : EIATTR_MIN_STACK_SIZE
	.align		4
.L_5:
        /*0024*/ 	.byte	0x04, 0x12
        /*0026*/ 	.short	(.L_7 - .L_6)
	.align		4
.L_6:
        /*0028*/ 	.word	index@(triton_per_fused_hardswish_mean_32)
        /*002c*/ 	.word	0x00000000
.L_7:


//--------------------- .nv.info.triton_per_fused_hardswish_mean_32 --------------------------
	.section	.nv.info.triton_per_fused_hardswish_mean_32,"",@"SHT_CUDA_INFO"
	.sectionflags	@""
	.align	4


	//----- nvinfo : EIATTR_CUDA_API_VERSION
	.align		4
        /*0000*/ 	.byte	0x04, 0x37
        /*0002*/ 	.short	(.L_9 - .L_8)
.L_8:
        /*0004*/ 	.word	0x0000007c


	//----- nvinfo : EIATTR_KPARAM_INFO
	.align		4
.L_9:
        /*0008*/ 	.byte	0x04, 0x17
        /*000a*/ 	.short	(.L_11 - .L_10)
.L_10:
        /*000c*/ 	.word	0x00000000
        /*0010*/ 	.short	0x0003
        /*0012*/ 	.short	0x0014
        /*0014*/ 	.byte	0x00, 0xf0, 0x11, 0x00


	//----- nvinfo : EIATTR_KPARAM_INFO
	.align		4
.L_11:
        /*0018*/ 	.byte	0x04, 0x17
        /*001a*/ 	.short	(.L_13 - .L_12)
.L_12:
        /*001c*/ 	.word	0x00000000
        /*0020*/ 	.short	0x0002
        /*0022*/ 	.short	0x0010
        /*0024*/ 	.byte	0x00, 0xf0, 0x11, 0x00


	//----- nvinfo : EIATTR_KPARAM_INFO
	.align		4
.L_13:
        /*0028*/ 	.byte	0x04, 0x17
        /*002a*/ 	.short	(.L_15 - .L_14)
.L_14:
        /*002c*/ 	.word	0x00000000
        /*0030*/ 	.short	0x0001
        /*0032*/ 	.short	0x0008
        /*0034*/ 	.byte	0x00, 0xf4, 0x21, 0x00


	//----- nvinfo : EIATTR_KPARAM_INFO
	.align		4
.L_15:
        /*0038*/ 	.byte	0x04, 0x17
        /*003a*/ 	.short	(.L_17 - .L_16)
.L_16:
        /*003c*/ 	.word	0x00000000
        /*0040*/ 	.short	0x0000
        /*0042*/ 	.short	0x0000
        /*0044*/ 	.byte	0x00, 0xf4, 0x21, 0x00


	//----- nvinfo : EIATTR_SPARSE_MMA_MASK
	.align		4
.L_17:
        /*0048*/ 	.byte	0x03, 0x50
        /*004a*/ 	.short	0x0000


	//----- nvinfo : EIATTR_MAXREG_COUNT
	.align		4
        /*004c*/ 	.byte	0x03, 0x1b
        /*004e*/ 	.short	0x00ff


	//----- nvinfo : EIATTR_COOP_GROUP_MASK_REGIDS
	.align		4
        /*0050*/ 	.byte	0x04, 0x29
        /*0052*/ 	.short	(.L_19 - .L_18)


	//   ....[0]....
.L_18:
        /*0054*/ 	.word	0xffffffff


	//   ....[1]....
        /*0058*/ 	.word	0xffffffff


	//   ....[2]....
        /*005c*/ 	.word	0xffffffff


	//   ....[3]....
        /*0060*/ 	.word	0xffffffff


	//----- nvinfo : EIATTR_COOP_GROUP_INSTR_OFFSETS
	.align		4
.L_19:
        /*0064*/ 	.byte	0x04, 0x28
        /*0066*/ 	.short	(.L_21 - .L_20)


	//   ....[0]....
.L_20:
        /*0068*/ 	.word	0x000001d0


	//   ....[1]....
        /*006c*/ 	.word	0x00000200


	//   ....[2]....
        /*0070*/ 	.word	0x00000230


	//   ....[3]....
        /*0074*/ 	.word	0x00000260


	//----- nvinfo : EIATTR_EXIT_INSTR_OFFSETS
	.align		4
.L_21:
        /*0078*/ 	.byte	0x04, 0x1c
        /*007a*/ 	.short	(.L_23 - .L_22)


	//   ....[0]....
.L_22:
        /*007c*/ 	.word	0x00000280


	//   ....[1]....
        /*0080*/ 	.word	0x000002b0


	//----- nvinfo : EIATTR_REQNTID
	.align		4
.L_23:
        /*0084*/ 	.byte	0x04, 0x10
        /*0086*/ 	.short	(.L_25 - .L_24)
.L_24:
        /*0088*/ 	.word	0x00000040
        /*008c*/ 	.word	0x00000001
        /*0090*/ 	.word	0x00000001


	//----- nvinfo : EIATTR_CBANK_PARAM_SIZE
	.align		4
.L_25:
        /*0094*/ 	.byte	0x03, 0x19
        /*0096*/ 	.short	0x0018


	//----- nvinfo : EIATTR_PARAM_CBANK
	.align		4
        /*0098*/ 	.byte	0x04, 0x0a
        /*009a*/ 	.short	(.L_27 - .L_26)
	.align		4
.L_26:
        /*009c*/ 	.word	index@(.nv.constant0.triton_per_fused_hardswish_mean_32)
        /*00a0*/ 	.short	0x0210
        /*00a2*/ 	.short	0x0018


	//----- nvinfo : EIATTR_SW_WAR
	.align		4
.L_27:
        /*00a4*/ 	.byte	0x04, 0x36
        /*00a6*/ 	.short	(.L_29 - .L_28)
.L_28:
        /*00a8*/ 	.word	0x00000008
.L_29:


//--------------------- .nv.callgraph             --------------------------
	.section	.nv.callgraph,"",@"SHT_CUDA_CALLGRAPH"
	.align	4
	.sectionentsize	8
	.align		4
        /*0000*/ 	.word	0x00000000
	.align		4
        /*0004*/ 	.word	0xffffffff
	.align		4
        /*0008*/ 	.word	0x00000000
	.align		4
        /*000c*/ 	.word	0xfffffffe
	.align		4
        /*0010*/ 	.word	0x00000000
	.align		4
        /*0014*/ 	.word	0xfffffffd
	.align		4
        /*0018*/ 	.word	0x00000000
	.align		4
        /*001c*/ 	.word	0xfffffffc


//--------------------- .text.triton_per_fused_hardswish_mean_32 --------------------------
	.section	.text.triton_per_fused_hardswish_mean_32,"ax",@progbits
	.sectionflags	@"SHF_BARRIERS=1"
	.align	128
        .global         triton_per_fused_hardswish_mean_32
        .type           triton_per_fused_hardswish_mean_32,@function
        .size           triton_per_fused_hardswish_mean_32,(.L_x_1 - triton_per_fused_hardswish_mean_32)
        .other          triton_per_fused_hardswish_mean_32,@"STO_CUDA_ENTRY STV_DEFAULT"
triton_per_fused_hardswish_mean_32:
.text.triton_per_fused_hardswish_mean_32:
[----:B------:R-:W0:Y:S02]  /*0000*/  LDC R1, c[0x0][0x28] ;  /* 0x00000a00ff017b82 */ /* 0x000e240000000800 */
[----:B------:R-:W1:Y:S01]  /*0010*/  S2R R3, SR_CTAID.X ;  /* 0x0000000000037919 */ /* 0x000e620000002500 */
[----:B------:R-:W-:Y:S01]  /*0020*/  HFMA2.MMA R2, -RZ, RZ, 0, 0 ;  /* 0x00000000ff027435 */ /* 0x000fe200000001ff */
[----:B------:R-:W2:Y:S01]  /*0030*/  LDC.64 R4, c[0x0][0x218] ;  /* 0x00008600ff047b82 */ /* 0x000ea20000000a00 */
[----:B------:R-:W-:Y:S01]  /*0040*/  ULDC.64 UR4, c[0x0][0x208] ;  /* 0x0000820000047ab9 */ /* 0x000fe20000000a00 */
[----:B------:R-:W3:Y:S07]  /*0050*/  S2R R10, SR_TID.X ;  /* 0x00000000000a7919 */ /* 0x000eee0000002100 */
[C---:B-1----:R-:W-:Y:S01]  /*0060*/  IMAD.HI R0, R3.reuse, -0x77777777, R2 ;  /* 0x8888888903007827 */ /* 0x042fe200078e0202 */
[----:B------:R-:W-:-:S04]  /*0070*/  ISETP.GE.AND P0, PT, R3, 0x1e0, PT ;  /* 0x000001e00300780c */ /* 0x000fc80003f06270 */
[----:B------:R-:W-:-:S04]  /*0080*/  SHF.R.U32.HI R7, RZ, 0x1f, R0 ;  /* 0x0000001fff077819 */ /* 0x000fc80000011600 */
[----:B------:R-:W-:Y:S02]  /*0090*/  LEA.HI.SX32 R7, R0, R7, 0x1a ;  /* 0x0000000700077211 */ /* 0x000fe400078fd2ff */
[----:B---3--:R-:W-:-:S03]  /*00a0*/  LOP3.LUT R0, R10, 0xf, RZ, 0xc0, !PT ;  /* 0x0000000f0a007812 */ /* 0x008fc600078ec0ff */
[----:B------:R-:W-:-:S04]  /*00b0*/  IMAD R9, R7, -0x78, R3 ;  /* 0xffffff8807097824 */ /* 0x000fc800078e0203 */
[----:B------:R-:W-:-:S04]  /*00c0*/  IMAD R0, R0, 0x78, R9 ;  /* 0x0000007800007824 */ /* 0x000fc800078e0209 */
[----:B------:R-:W-:Y:S01]  /*00d0*/  IMAD R7, R7, 0x780, R0 ;  /* 0x0000078007077824 */ /* 0x000fe200078e0200 */
[----:B------:R-:W-:-:S03]  /*00e0*/  MOV R0, RZ ;  /* 0x000000ff00007202 */ /* 0x000fc60000000f00 */
[----:B--2---:R-:W-:-:S05]  /*00f0*/  IMAD.WIDE R4, R7, 0x4, R4 ;  /* 0x0000000407047825 */ /* 0x004fca00078e0204 */
[----:B------:R-:W2:Y:S01]  /*0100*/  @!P0 LDG.E R0, desc[UR4][R4.64] ;  /* 0x0000000404008981 */ /* 0x000ea2000c1e1900 */
[----:B------:R-:W-:Y:S01]  /*0110*/  BAR.SYNC.DEFER_BLOCKING 0x0 ;  /* 0x0000000000007b1d */ /* 0x000fe20000010000 */
[----:B--2---:R-:W-:-:S05]  /*0120*/  SEL R0, R0, RZ, !P0 ;  /* 0x000000ff00007207 */ /* 0x004fca0004000000 */
[----:B------:R-:W-:-:S05]  /*0130*/  FADD R2, R0, 3 ;  /* 0x4040000000027421 */ /* 0x000fca0000000000 */
[----:B------:R-:W-:-:S04]  /*0140*/  FSETP.GTU.AND P1, PT, R2, RZ, PT ;  /* 0x000000ff0200720b */ /* 0x000fc80003f2c000 */
[----:B------:R-:W-:-:S04]  /*0150*/  FSEL R7, R2, RZ, P1 ;  /* 0x000000ff02077208 */ /* 0x000fc80000800000 */
[C---:B------:R-:W-:Y:S02]  /*0160*/  FSETP.GEU.AND P2, PT, R7.reuse, 6, PT ;  /* 0x40c000000700780b */ /* 0x040fe40003f4e000 */
[----:B------:R-:W-:-:S11]  /*0170*/  FSETP.NAN.AND P1, PT, R7, R7, PT ;  /* 0x000000070700720b */ /* 0x000fd60003f28000 */
[----:B------:R-:W-:-:S05]  /*0180*/  @P2 FSEL R7, R7, 6, P1 ;  /* 0x40c0000007072808 */ /* 0x000fca0000800000 */
[----:B------:R-:W-:-:S04]  /*0190*/  FMUL R0, R0, R7 ;  /* 0x0000000700007220 */ /* 0x000fc80000400000 */
[----:B------:R-:W-:-:S05]  /*01a0*/  FMUL R0, R0, 0.16666667163372039795 ;  /* 0x3e2aaaab00007820 */ /* 0x000fca0000400000 */
[----:B------:R-:W-:Y:S02]  /*01b0*/  FSEL R0, R0, RZ, !P0 ;  /* 0x000000ff00007208 */ /* 0x000fe40004000000 */
[----:B------:R-:W-:-:S03]  /*01c0*/  LOP3.LUT P0, RZ, R10, 0x3f, RZ, 0xc0, !PT ;  /* 0x0000003f0aff7812 */ /* 0x000fc6000780c0ff */
[----:B------:R-:W1:Y:S01]  /*01d0*/  SHFL.BFLY PT, R5, R0, 0x8, 0x1f ;  /* 0x0d001f0000057f89 */ /* 0x000e6200000e0000 */
[----:B------:R-:W-:Y:S01]  /*01e0*/  ISETP.LT.AND P0, PT, R3, 0x1e0, !P0 ;  /* 0x000001e00300780c */ /* 0x000fe20004701270 */
[----:B-1----:R-:W-:-:S05]  /*01f0*/  FADD R6, R0, R5 ;  /* 0x0000000500067221 */ /* 0x002fca0000000000 */
[----:B------:R-:W1:Y:S02]  /*0200*/  SHFL.BFLY PT, R5, R6, 0x4, 0x1f ;  /* 0x0c801f0006057f89 */ /* 0x000e6400000e0000 */
[----:B-1----:R-:W-:Y:S02]  /*0210*/  FADD R7, R6, R5 ;  /* 0x0000000506077221 */ /* 0x002fe40000000000 */
[----:B------:R-:W1:Y:S03]  /*0220*/  LDC.64 R4, c[0x0][0x210] ;  /* 0x00008400ff047b82 */ /* 0x000e660000000a00 */
[----:B------:R-:W2:Y:S02]  /*0230*/  SHFL.BFLY PT, R2, R7, 0x2, 0x1f ;  /* 0x0c401f0007027f89 */ /* 0x000ea400000e0000 */
[----:B--2---:R-:W-:Y:S01]  /*0240*/  FADD R8, R7, R2 ;  /* 0x0000000207087221 */ /* 0x004fe20000000000 */
[----:B-1----:R-:W-:-:S04]  /*0250*/  IMAD.WIDE R2, R3, 0x4, R4 ;  /* 0x0000000403027825 */ /* 0x002fc800078e0204 */
[----:B------:R-:W1:Y:S02]  /*0260*/  SHFL.BFLY PT, R9, R8, 0x1, 0x1f ;  /* 0x0c201f0008097f89 */ /* 0x000e6400000e0000 */
[----:B-1----:R-:W-:Y:S01]  /*0270*/  FADD R9, R8, R9 ;  /* 0x0000000908097221 */ /* 0x002fe20000000000 */
[----:B------:R-:W-:Y:S06]  /*0280*/  @!P0 EXIT ;  /* 0x000000000000894d */ /* 0x000fec0003800000 */
[----:B------:R-:W-:-:S05]  /*0290*/  FMUL R9, R9, 0.0625 ;  /* 0x3d80000009097820 */ /* 0x000fca0000400000 */
[----:B------:R-:W-:Y:S01]  /*02a0*/  STG.E desc[UR4][R2.64], R9 ;  /* 0x0000000902007986 */ /* 0x000fe2000c101904 */
[----:B------:R-:W-:Y:S05]  /*02b0*/  EXIT ;  /* 0x000000000000794d */ /* 0x000fea0003800000 */
.L_x_0:
[----:B------:R-:W-:-:S00]  /*02c0*/  BRA `(.L_x_0) ;  /* 0xfffffffc00fc7947 */ /* 0x000fc0000383ffff */
[----:B------:R-:W-:-:S00]  /*02d0*/  NOP ;  /* 0x0000000000007918 */ /* 0x000fc00000000000 */
        /* <DEDUP_REMOVED lines=10> */
.L_x_1:


//--------------------- .nv.constant0.triton_per_fused_hardswish_mean_32 --------------------------
	.section	.nv.constant0.triton_per_fused_hardswish_mean_32,"a",@progbits
	.sectionflags	@""
	.align	4
.nv.constant0.triton_per_fused_hardswish_mean_32:
	.zero		552
